//
// Generated by NVIDIA NVVM Compiler
//
// Compiler Build ID: CL-36424714
// Cuda compilation tools, release 13.0, V13.0.88
// Based on NVVM 20.0.0
//

.version 9.0
.target sm_100
.address_size 64

	// .globl	_Z10prefix_sumPiS_
// _ZZ10prefix_sumPiS_E1T has been demoted

.visible .entry _Z10prefix_sumPiS_(
	.param .u64 .ptr .align 1 _Z10prefix_sumPiS__param_0,
	.param .u64 .ptr .align 1 _Z10prefix_sumPiS__param_1
)
{
	.reg .pred 	%p<24>;
	.reg .b32 	%r<129>;
	.reg .b64 	%rd<9>;
	// demoted variable
	.shared .align 4 .b8 _ZZ10prefix_sumPiS_E1T[4096];
	ld.param.u64 	%rd4, [_Z10prefix_sumPiS__param_0];
	ld.param.u64 	%rd3, [_Z10prefix_sumPiS__param_1];
	cvta.to.global.u64 	%rd5, %rd4;
	mov.u32 	%r1, %tid.x;
	mov.u32 	%r11, %ctaid.x;
	mov.u32 	%r12, %ntid.x;
	mul.lo.s32 	%r13, %r12, %r11;
	shl.b32 	%r14, %r13, 1;
	add.s32 	%r2, %r14, %r1;
	setp.gt.s32 	%p1, %r2, 1023;
	mul.wide.s32 	%rd6, %r2, 4;
	add.s64 	%rd1, %rd5, %rd6;
	mov.b32 	%r127, 0;
	@%p1 bra 	$L__BB0_2;
	ld.global.u32 	%r127, [%rd1];
$L__BB0_2:
	shl.b32 	%r16, %r1, 2;
	mov.u32 	%r17, _ZZ10prefix_sumPiS_E1T;
	add.s32 	%r5, %r17, %r16;
	st.shared.u32 	[%r5], %r127;
	setp.gt.s32 	%p2, %r2, 511;
	mov.b32 	%r128, 0;
	@%p2 bra 	$L__BB0_4;
	ld.global.u32 	%r128, [%rd1+2048];
$L__BB0_4:
	st.shared.u32 	[%r5+2048], %r128;
	bar.sync 	0;
	add.s32 	%r8, %r1, 1;
	setp.gt.u32 	%p3, %r1, 511;
	@%p3 bra 	$L__BB0_6;
	shl.b32 	%r18, %r8, 3;
	add.s32 	%r20, %r17, %r18;
	ld.shared.u32 	%r21, [%r20+-8];
	ld.shared.u32 	%r22, [%r20+-4];
	add.s32 	%r23, %r22, %r21;
	st.shared.u32 	[%r20+-4], %r23;
$L__BB0_6:
	bar.sync 	0;
	setp.gt.u32 	%p4, %r1, 255;
	@%p4 bra 	$L__BB0_8;
	shl.b32 	%r24, %r8, 4;
	add.s32 	%r26, %r17, %r24;
	ld.shared.u32 	%r27, [%r26+-12];
	ld.shared.u32 	%r28, [%r26+-4];
	add.s32 	%r29, %r28, %r27;
	st.shared.u32 	[%r26+-4], %r29;
$L__BB0_8:
	bar.sync 	0;
	setp.gt.u32 	%p5, %r1, 127;
	@%p5 bra 	$L__BB0_10;
	shl.b32 	%r30, %r8, 5;
	add.s32 	%r32, %r17, %r30;
	ld.shared.u32 	%r33, [%r32+-20];
	ld.shared.u32 	%r34, [%r32+-4];
	add.s32 	%r35, %r34, %r33;
	st.shared.u32 	[%r32+-4], %r35;
$L__BB0_10:
	bar.sync 	0;
	setp.gt.u32 	%p6, %r1, 63;
	@%p6 bra 	$L__BB0_12;
	shl.b32 	%r36, %r8, 6;
	add.s32 	%r38, %r17, %r36;
	ld.shared.u32 	%r39, [%r38+-36];
	ld.shared.u32 	%r40, [%r38+-4];
	add.s32 	%r41, %r40, %r39;
	st.shared.u32 	[%r38+-4], %r41;
$L__BB0_12:
	bar.sync 	0;
	setp.gt.u32 	%p7, %r1, 31;
	@%p7 bra 	$L__BB0_14;
	shl.b32 	%r42, %r8, 7;
	add.s32 	%r44, %r17, %r42;
	ld.shared.u32 	%r45, [%r44+-68];
	ld.shared.u32 	%r46, [%r44+-4];
	add.s32 	%r47, %r46, %r45;
	st.shared.u32 	[%r44+-4], %r47;
$L__BB0_14:
	bar.sync 	0;
	setp.gt.u32 	%p8, %r1, 15;
	@%p8 bra 	$L__BB0_16;
	shl.b32 	%r48, %r8, 8;
	add.s32 	%r50, %r17, %r48;
	ld.shared.u32 	%r51, [%r50+-132];
	ld.shared.u32 	%r52, [%r50+-4];
	add.s32 	%r53, %r52, %r51;
	st.shared.u32 	[%r50+-4], %r53;
$L__BB0_16:
	bar.sync 	0;
	setp.gt.u32 	%p9, %r1, 7;
	@%p9 bra 	$L__BB0_18;
	shl.b32 	%r54, %r8, 9;
	add.s32 	%r56, %r17, %r54;
	ld.shared.u32 	%r57, [%r56+-260];
	ld.shared.u32 	%r58, [%r56+-4];
	add.s32 	%r59, %r58, %r57;
	st.shared.u32 	[%r56+-4], %r59;
$L__BB0_18:
	bar.sync 	0;
	setp.gt.u32 	%p10, %r1, 3;
	@%p10 bra 	$L__BB0_20;
	shl.b32 	%r60, %r8, 10;
	add.s32 	%r62, %r17, %r60;
	ld.shared.u32 	%r63, [%r62+-516];
	ld.shared.u32 	%r64, [%r62+-4];
	add.s32 	%r65, %r64, %r63;
	st.shared.u32 	[%r62+-4], %r65;
$L__BB0_20:
	bar.sync 	0;
	setp.gt.u32 	%p11, %r1, 1;
	@%p11 bra 	$L__BB0_22;
	shl.b32 	%r66, %r8, 11;
	add.s32 	%r68, %r17, %r66;
	ld.shared.u32 	%r69, [%r68+-1028];
	ld.shared.u32 	%r70, [%r68+-4];
	add.s32 	%r71, %r70, %r69;
	st.shared.u32 	[%r68+-4], %r71;
$L__BB0_22:
	bar.sync 	0;
	setp.ne.s32 	%p12, %r1, 0;
	@%p12 bra 	$L__BB0_24;
	ld.shared.u32 	%r72, [_ZZ10prefix_sumPiS_E1T+2044];
	ld.shared.u32 	%r73, [_ZZ10prefix_sumPiS_E1T+4092];
	add.s32 	%r74, %r73, %r72;
	st.shared.u32 	[_ZZ10prefix_sumPiS_E1T+4092], %r74;
$L__BB0_24:
	setp.ne.s32 	%p13, %r1, 0;
	bar.sync 	0;
	shl.b32 	%r9, %r8, 1;
	bar.sync 	0;
	bar.sync 	0;
	@%p13 bra 	$L__BB0_26;
	ld.shared.u32 	%r75, [_ZZ10prefix_sumPiS_E1T+2044];
	ld.shared.u32 	%r76, [_ZZ10prefix_sumPiS_E1T+3068];
	add.s32 	%r77, %r76, %r75;
	st.shared.u32 	[_ZZ10prefix_sumPiS_E1T+3068], %r77;
$L__BB0_26:
	bar.sync 	0;
	setp.gt.u32 	%p14, %r1, 2;
	@%p14 bra 	$L__BB0_28;
	shl.b32 	%r78, %r9, 9;
	add.s32 	%r80, %r17, %r78;
	ld.shared.u32 	%r81, [%r80+-4];
	ld.shared.u32 	%r82, [%r80+508];
	add.s32 	%r83, %r82, %r81;
	st.shared.u32 	[%r80+508], %r83;
$L__BB0_28:
	bar.sync 	0;
	setp.gt.u32 	%p15, %r1, 6;
	@%p15 bra 	$L__BB0_30;
	shl.b32 	%r84, %r9, 8;
	add.s32 	%r86, %r17, %r84;
	ld.shared.u32 	%r87, [%r86+-4];
	ld.shared.u32 	%r88, [%r86+252];
	add.s32 	%r89, %r88, %r87;
	st.shared.u32 	[%r86+252], %r89;
$L__BB0_30:
	bar.sync 	0;
	setp.gt.u32 	%p16, %r1, 14;
	@%p16 bra 	$L__BB0_32;
	shl.b32 	%r90, %r9, 7;
	add.s32 	%r92, %r17, %r90;
	ld.shared.u32 	%r93, [%r92+-4];
	ld.shared.u32 	%r94, [%r92+124];
	add.s32 	%r95, %r94, %r93;
	st.shared.u32 	[%r92+124], %r95;
$L__BB0_32:
	bar.sync 	0;
	setp.gt.u32 	%p17, %r1, 30;
	@%p17 bra 	$L__BB0_34;
	shl.b32 	%r96, %r9, 6;
	add.s32 	%r98, %r17, %r96;
	ld.shared.u32 	%r99, [%r98+-4];
	ld.shared.u32 	%r100, [%r98+60];
	add.s32 	%r101, %r100, %r99;
	st.shared.u32 	[%r98+60], %r101;
$L__BB0_34:
	bar.sync 	0;
	setp.gt.u32 	%p18, %r1, 62;
	@%p18 bra 	$L__BB0_36;
	shl.b32 	%r102, %r9, 5;
	add.s32 	%r104, %r17, %r102;
	ld.shared.u32 	%r105, [%r104+-4];
	ld.shared.u32 	%r106, [%r104+28];
	add.s32 	%r107, %r106, %r105;
	st.shared.u32 	[%r104+28], %r107;
$L__BB0_36:
	bar.sync 	0;
	setp.gt.u32 	%p19, %r1, 126;
	@%p19 bra 	$L__BB0_38;
	shl.b32 	%r108, %r9, 4;
	add.s32 	%r110, %r17, %r108;
	ld.shared.u32 	%r111, [%r110+-4];
	ld.shared.u32 	%r112, [%r110+12];
	add.s32 	%r113, %r112, %r111;
	st.shared.u32 	[%r110+12], %r113;
$L__BB0_38:
	bar.sync 	0;
	setp.gt.u32 	%p20, %r1, 254;
	@%p20 bra 	$L__BB0_40;
	shl.b32 	%r114, %r9, 3;
	add.s32 	%r116, %r17, %r114;
	ld.shared.u32 	%r117, [%r116+-4];
	ld.shared.u32 	%r118, [%r116+4];
	add.s32 	%r119, %r118, %r117;
	st.shared.u32 	[%r116+4], %r119;
$L__BB0_40:
	bar.sync 	0;
	setp.gt.u32 	%p21, %r1, 510;
	@%p21 bra 	$L__BB0_42;
	add.s32 	%r121, %r5, %r16;
	ld.shared.u32 	%r122, [%r121+4];
	ld.shared.u32 	%r123, [%r121+8];
	add.s32 	%r124, %r123, %r122;
	st.shared.u32 	[%r121+8], %r124;
$L__BB0_42:
	setp.gt.s32 	%p22, %r2, 1023;
	bar.sync 	0;
	@%p22 bra 	$L__BB0_45;
	setp.gt.s32 	%p23, %r2, 511;
	ld.shared.u32 	%r125, [%r5];
	cvta.to.global.u64 	%rd7, %rd3;
	add.s64 	%rd2, %rd7, %rd6;
	st.global.u32 	[%rd2], %r125;
	@%p23 bra 	$L__BB0_45;
	ld.shared.u32 	%r126, [%r5+2048];
	st.global.u32 	[%rd2+2048], %r126;
$L__BB0_45:
	ret;

}


// ===== COMPILED SASS (sm_100) =====

	.target	sm_100

	.elftype	@"ET_EXEC"


//--------------------- .note.nv.tkinfo           --------------------------
	.section	.note.nv.tkinfo,"",@"SHT_NOTE"
	.sectionflags	@"SHF_NOTE_NV_TKINFO"
	.tkinfo
        /*0018*/ 	.word	0x00000002
        /*0030*/ 	.string	""
        /*0030*/ 	.string	"ptxas"
        /*0030*/ 	.string	"Cuda compilation tools, release 13.0, V13.0.88"
        /*0030*/ 	.string	"Build cuda_13.0.r13.0/compiler.36424714_0"
        /*0030*/ 	.string	"-arch sm_100 -m 64 "



//--------------------- .note.nv.cuinfo           --------------------------
	.section	.note.nv.cuinfo,"",@"SHT_NOTE"
	.sectionflags	@"SHF_NOTE_NV_CUINFO"
        /*0018*/ 	.short	0x0002
        /*001a*/ 	.short	0x0064
        /*001c*/ 	.short	0x0082
	.zero		2


//--------------------- .nv.info                  --------------------------
	.section	.nv.info,"",@"SHT_CUDA_INFO"
	.align	4


	//----- nvinfo : EIATTR_REGCOUNT
	.align		4
        /*0000*/ 	.byte	0x04, 0x2f
        /*0002*/ 	.short	(.L_1 - .L_0)
	.align		4
.L_0:
        /*0004*/ 	.word	index@(_Z10prefix_sumPiS_)
        /*0008*/ 	.word	0x0000000e


	//----- nvinfo : EIATTR_FRAME_SIZE
	.align		4
.L_1:
        /*000c*/ 	.byte	0x04, 0x11
        /*000e*/ 	.short	(.L_3 - .L_2)
	.align		4
.L_2:
        /*0010*/ 	.word	index@(_Z10prefix_sumPiS_)
        /*0014*/ 	.word	0x00000000


	//----- nvinfo : EIATTR_MIN_STACK_SIZE
	.align		4
.L_3:
        /*0018*/ 	.byte	0x04, 0x12
        /*001a*/ 	.short	(.L_5 - .L_4)
	.align		4
.L_4:
        /*001c*/ 	.word	index@(_Z10prefix_sumPiS_)
        /*0020*/ 	.word	0x00000000
.L_5:


//--------------------- .nv.compat                --------------------------
	.section	.nv.compat,"",@"SHT_CUDA_COMPAT_INFO"
	.align	4
        /*0000*/ 	.byte	0x02, 0x09, 0x00, 0x00, 0x02, 0x02, 0x01, 0x00, 0x02, 0x05, 0x05, 0x00, 0x03, 0x07, 0x01, 0x01
        /*0010*/ 	.byte	0x02, 0x03, 0x00, 0x00, 0x02, 0x06, 0x01, 0x00, 0x04, 0x0b, 0x08, 0x00, 0x09, 0x00, 0x00, 0x00
        /*0020*/ 	.byte	0x00, 0x00, 0x00, 0x00


//--------------------- .nv.info._Z10prefix_sumPiS_ --------------------------
	.section	.nv.info._Z10prefix_sumPiS_,"",@"SHT_CUDA_INFO"
	.sectionflags	@""
	.align	4


	//----- nvinfo : EIATTR_CUDA_API_VERSION
	.align		4
        /*0000*/ 	.byte	0x04, 0x37
        /*0002*/ 	.short	(.L_7 - .L_6)
.L_6:
        /*0004*/ 	.word	0x00000082


	//----- nvinfo : EIATTR_KPARAM_INFO
	.align		4
.L_7:
        /*0008*/ 	.byte	0x04, 0x17
        /*000a*/ 	.short	(.L_9 - .L_8)
.L_8:
        /*000c*/ 	.word	0x00000000
        /*0010*/ 	.short	0x0001
        /*0012*/ 	.short	0x0008
        /*0014*/ 	.byte	0x00, 0xf5, 0x21, 0x00


	//----- nvinfo : EIATTR_KPARAM_INFO
	.align		4
.L_9:
        /*0018*/ 	.byte	0x04, 0x17
        /*001a*/ 	.short	(.L_11 - .L_10)
.L_10:
        /*001c*/ 	.word	0x00000000
        /*0020*/ 	.short	0x0000
        /*0022*/ 	.short	0x0000
        /*0024*/ 	.byte	0x00, 0xf5, 0x21, 0x00


	//----- nvinfo : EIATTR_SPARSE_MMA_MASK
	.align		4
.L_11:
        /*0028*/ 	.byte	0x03, 0x50
        /*002a*/ 	.short	0x0000


	//----- nvinfo : EIATTR_MAXREG_COUNT
	.align		4
        /*002c*/ 	.byte	0x03, 0x1b
        /*002e*/ 	.short	0x00ff


	//----- nvinfo : EIATTR_NUM_BARRIERS
	.align		4
        /*0030*/ 	.byte	0x02, 0x4c
        /*0032*/ 	.byte	0x01
	.zero		1


	//----- nvinfo : EIATTR_MERCURY_ISA_VERSION
	.align		4
        /*0034*/ 	.byte	0x03, 0x5f
        /*0036*/ 	.short	0x0101


	//----- nvinfo : EIATTR_VRC_CTA_INIT_COUNT
	.align		4
        /*0038*/ 	.byte	0x02, 0x4a
	.zero		1
	.zero		1


	//----- nvinfo : EIATTR_EXIT_INSTR_OFFSETS
	.align		4
        /*003c*/ 	.byte	0x04, 0x1c
        /*003e*/ 	.short	(.L_13 - .L_12)


	//   ....[0]....
.L_12:
        /*0040*/ 	.word	0x00000990


	//   ....[1]....
        /*0044*/ 	.word	0x000009e0


	//   ....[2]....
        /*0048*/ 	.word	0x00000a10


	//----- nvinfo : EIATTR_CBANK_PARAM_SIZE
	.align		4
.L_13:
        /*004c*/ 	.byte	0x03, 0x19
        /*004e*/ 	.short	0x0010


	//----- nvinfo : EIATTR_PARAM_CBANK
	.align		4
        /*0050*/ 	.byte	0x04, 0x0a
        /*0052*/ 	.short	(.L_15 - .L_14)
	.align		4
.L_14:
        /*0054*/ 	.word	index@(.nv.constant0._Z10prefix_sumPiS_)
        /*0058*/ 	.short	0x0380
        /*005a*/ 	.short	0x0010


	//----- nvinfo : EIATTR_SW_WAR
	.align		4
.L_15:
        /*005c*/ 	.byte	0x04, 0x36
        /*005e*/ 	.short	(.L_17 - .L_16)
.L_16:
        /*0060*/ 	.word	0x00000008
.L_17:


//--------------------- .nv.callgraph             --------------------------
	.section	.nv.callgraph,"",@"SHT_CUDA_CALLGRAPH"
	.align	4
	.sectionentsize	8
	.align		4
        /*0000*/ 	.word	0x00000000
	.align		4
        /*0004*/ 	.word	0xffffffff
	.align		4
        /*0008*/ 	.word	0x00000000
	.align		4
        /*000c*/ 	.word	0xfffffffe
	.align		4
        /*0010*/ 	.word	0x00000000
	.align		4
        /*0014*/ 	.word	0xfffffffd
	.align		4
        /*0018*/ 	.word	0x00000000
	.align		4
        /*001c*/ 	.word	0xfffffffc


//--------------------- .text._Z10prefix_sumPiS_  --------------------------
	.section	.text._Z10prefix_sumPiS_,"ax",@progbits
	.align	128
        .global         _Z10prefix_sumPiS_
        .type           _Z10prefix_sumPiS_,@function
        .size           _Z10prefix_sumPiS_,(.L_x_1 - _Z10prefix_sumPiS_)
        .other          _Z10prefix_sumPiS_,@"STO_CUDA_ENTRY STV_DEFAULT"
_Z10prefix_sumPiS_:
.text._Z10prefix_sumPiS_:
[----:B------:R-:W-:Y:S01]  /*0000*/  LDC R1, c[0x0][0x37c] ;  /* 0x0000df00ff017b82 */ /* 0x000fe20000000800 */
[----:B------:R-:W0:Y:S07]  /*0010*/  S2R R2, SR_TID.X ;  /* 0x0000000000027919 */ /* 0x000e2e0000002100 */
[----:B------:R-:W1:Y:S01]  /*0020*/  S2UR UR4, SR_CTAID.X ;  /* 0x00000000000479c3 */ /* 0x000e620000002500 */
[----:B------:R-:W2:Y:S01]  /*0030*/  LDCU.64 UR6, c[0x0][0x358] ;  /* 0x00006b00ff0677ac */ /* 0x000ea20008000a00 */
[----:B------:R-:W-:-:S02]  /*0040*/  IMAD.MOV.U32 R6, RZ, RZ, RZ ;  /* 0x000000ffff067224 */ /* 0x000fc400078e00ff */
[----:B------:R-:W-:-:S04]  /*0050*/  IMAD.MOV.U32 R8, RZ, RZ, RZ ;  /* 0x000000ffff087224 */ /* 0x000fc800078e00ff */
[----:B------:R-:W1:Y:S08]  /*0060*/  LDC R3, c[0x0][0x360] ;  /* 0x0000d800ff037b82 */ /* 0x000e700000000800 */
[----:B------:R-:W3:Y:S01]  /*0070*/  LDC.64 R4, c[0x0][0x380] ;  /* 0x0000e000ff047b82 */ /* 0x000ee20000000a00 */
[----:B-1----:R-:W-:-:S04]  /*0080*/  IMAD R3, R3, UR4, RZ ;  /* 0x0000000403037c24 */ /* 0x002fc8000f8e02ff */
[----:B0-----:R-:W-:-:S04]  /*0090*/  IMAD R0, R3, 0x2, R2 ;  /* 0x0000000203007824 */ /* 0x001fc800078e0202 */
[C---:B---3--:R-:W-:Y:S01]  /*00a0*/  IMAD.WIDE R4, R0.reuse, 0x4, R4 ;  /* 0x0000000400047825 */ /* 0x048fe200078e0204 */
[C---:B------:R-:W-:Y:S02]  /*00b0*/  ISETP.GT.AND P1, PT, R0.reuse, 0x3ff, PT ;  /* 0x000003ff0000780c */ /* 0x040fe40003f24270 */
[----:B------:R-:W-:-:S11]  /*00c0*/  ISETP.GT.AND P0, PT, R0, 0x1ff, PT ;  /* 0x000001ff0000780c */ /* 0x000fd60003f04270 */
[----:B--2---:R-:W2:Y:S04]  /*00d0*/  @!P1 LDG.E R6, desc[UR6][R4.64] ;  /* 0x0000000604069981 */ /* 0x004ea8000c1e1900 */
[----:B------:R-:W3:Y:S01]  /*00e0*/  @!P0 LDG.E R8, desc[UR6][R4.64+0x800] ;  /* 0x0008000604088981 */ /* 0x000ee2000c1e1900 */
[----:B------:R-:W0:Y:S01]  /*00f0*/  S2UR UR5, SR_CgaCtaId ;  /* 0x00000000000579c3 */ /* 0x000e220000008800 */
[----:B------:R-:W-:Y:S01]  /*0100*/  UMOV UR4, 0x400 ;  /* 0x0000040000047882 */ /* 0x000fe20000000000 */
[C---:B------:R-:W-:Y:S02]  /*0110*/  ISETP.GT.U32.AND P2, PT, R2.reuse, 0x1ff, PT ;  /* 0x000001ff0200780c */ /* 0x040fe40003f44070 */
[----:B------:R-:W-:Y:S01]  /*0120*/  ISETP.GT.U32.AND P3, PT, R2, 0xff, PT ;  /* 0x000000ff0200780c */ /* 0x000fe20003f64070 */
[----:B0-----:R-:W-:-:S06]  /*0130*/  ULEA UR4, UR5, UR4, 0x18 ;  /* 0x0000000405047291 */ /* 0x001fcc000f8ec0ff */
[----:B------:R-:W-:-:S04]  /*0140*/  LEA R3, R2, UR4, 0x2 ;  /* 0x0000000402037c11 */ /* 0x000fc8000f8e10ff */
[C---:B------:R-:W-:Y:S02]  /*0150*/  @!P2 LEA R7, R2.reuse, UR4, 0x3 ;  /* 0x000000040207ac11 */ /* 0x040fe4000f8e18ff */
[----:B------:R-:W-:Y:S01]  /*0160*/  @!P3 LEA R9, R2, UR4, 0x4 ;  /* 0x000000040209bc11 */ /* 0x000fe2000f8e20ff */
[----:B--2---:R-:W-:Y:S04]  /*0170*/  STS [R3], R6 ;  /* 0x0000000603007388 */ /* 0x004fe80000000800 */
[----:B---3--:R-:W-:Y:S01]  /*0180*/  STS [R3+0x800], R8 ;  /* 0x0008000803007388 */ /* 0x008fe20000000800 */
[----:B------:R-:W-:Y:S06]  /*0190*/  BAR.SYNC.DEFER_BLOCKING 0x0 ;  /* 0x0000000000007b1d */ /* 0x000fec0000010000 */
[----:B------:R-:W0:Y:S02]  /*01a0*/  @!P2 LDS.64 R10, [R7] ;  /* 0x00000000070aa984 */ /* 0x000e240000000a00 */
[----:B0-----:R-:W-:-:S05]  /*01b0*/  @!P2 IMAD.IADD R10, R10, 0x1, R11 ;  /* 0x000000010a0aa824 */ /* 0x001fca00078e020b */
[----:B------:R-:W-:Y:S01]  /*01c0*/  @!P2 STS [R7+0x4], R10 ;  /* 0x0000040a0700a388 */ /* 0x000fe20000000800 */
[----:B------:R-:W-:Y:S01]  /*01d0*/  BAR.SYNC.DEFER_BLOCKING 0x0 ;  /* 0x0000000000007b1d */ /* 0x000fe20000010000 */
[----:B------:R-:W-:-:S13]  /*01e0*/  ISETP.GT.U32.AND P2, PT, R2, 0x7f, PT ;  /* 0x0000007f0200780c */ /* 0x000fda0003f44070 */
[----:B------:R-:W-:Y:S01]  /*01f0*/  @!P2 LEA R8, R2, UR4, 0x5 ;  /* 0x000000040208ac11 */ /* 0x000fe2000f8e28ff */
[----:B------:R-:W-:Y:S04]  /*0200*/  @!P3 LDS R4, [R9+0x4] ;  /* 0x000004000904b984 */ /* 0x000fe80000000800 */
[----:B------:R-:W0:Y:S02]  /*0210*/  @!P3 LDS R5, [R9+0xc] ;  /* 0x00000c000905b984 */ /* 0x000e240000000800 */
        /* <DEDUP_REMOVED lines=45> */
[----:B------:R-:W-:-:S05]  /*04f0*/  ISETP.NE.AND P3, PT, R2, RZ, PT ;  /* 0x000000ff0200720c */ /* 0x000fca0003f65270 */
[----:B------:R-:W-:Y:S04]  /*0500*/  @!P2 LDS R5, [R10+0x3fc] ;  /* 0x0003fc000a05a984 */ /* 0x000fe80000000800 */
[----:B------:R-:W0:Y:S02]  /*0510*/  @!P2 LDS R8, [R10+0x7fc] ;  /* 0x0007fc000a08a984 */ /* 0x000e240000000800 */
[----:B0-----:R-:W-:-:S05]  /*0520*/  @!P2 IMAD.IADD R5, R5, 0x1, R8 ;  /* 0x000000010505a824 */ /* 0x001fca00078e0208 */
[----:B------:R-:W-:Y:S01]  /*0530*/  @!P2 STS [R10+0x7fc], R5 ;  /* 0x0007fc050a00a388 */ /* 0x000fe20000000800 */
[----:B------:R-:W-:Y:S01]  /*0540*/  BAR.SYNC.DEFER_BLOCKING 0x0 ;  /* 0x0000000000007b1d */ /* 0x000fe20000010000 */
[----:B------:R-:W-:-:S13]  /*0550*/  ISETP.GT.U32.AND P2, PT, R2, 0x2, PT ;  /* 0x000000020200780c */ /* 0x000fda0003f44070 */
[----:B------:R-:W-:Y:S01]  /*0560*/  @!P2 LEA R8, R2, UR4, 0xa ;  /* 0x000000040208ac11 */ /* 0x000fe2000f8e50ff */
[----:B------:R-:W-:Y:S04]  /*0570*/  @!P3 LDS R6, [UR4+0x7fc] ;  /* 0x0007fc04ff06b984 */ /* 0x000fe80008000800 */
[----:B------:R-:W0:Y:S02]  /*0580*/  @!P3 LDS R7, [UR4+0xffc] ;  /* 0x000ffc04ff07b984 */ /* 0x000e240008000800 */
[----:B0-----:R-:W-:-:S05]  /*0590*/  @!P3 IMAD.IADD R6, R6, 0x1, R7 ;  /* 0x000000010606b824 */ /* 0x001fca00078e0207 */
[----:B------:R-:W-:Y:S01]  /*05a0*/  @!P3 STS [UR4+0xffc], R6 ;  /* 0x000ffc06ff00b988 */ /* 0x000fe20008000804 */
[----:B------:R-:W-:Y:S08]  /*05b0*/  BAR.SYNC.DEFER_BLOCKING 0x0 ;  /* 0x0000000000007b1d */ /* 0x000ff00000010000 */
[----:B------:R-:W-:Y:S08]  /*05c0*/  BAR.SYNC.DEFER_BLOCKING 0x0 ;  /* 0x0000000000007b1d */ /* 0x000ff00000010000 */
[----:B------:R-:W-:Y:S06]  /*05d0*/  BAR.SYNC.DEFER_BLOCKING 0x0 ;  /* 0x0000000000007b1d */ /* 0x000fec0000010000 */
[----:B------:R-:W-:Y:S04]  /*05e0*/  @!P3 LDS R4, [UR4+0x7fc] ;  /* 0x0007fc04ff04b984 */ /* 0x000fe80008000800 */
[----:B------:R-:W0:Y:S02]  /*05f0*/  @!P3 LDS R7, [UR4+0xbfc] ;  /* 0x000bfc04ff07b984 */ /* 0x000e240008000800 */
[----:B0-----:R-:W-:-:S05]  /*0600*/  @!P3 IMAD.IADD R4, R4, 0x1, R7 ;  /* 0x000000010404b824 */ /* 0x001fca00078e0207 */
[----:B------:R-:W-:Y:S01]  /*0610*/  @!P3 STS [UR4+0xbfc], R4 ;  /* 0x000bfc04ff00b988 */ /* 0x000fe20008000804 */
        /* <DEDUP_REMOVED lines=44> */
[----:B------:R-:W-:Y:S01]  /*08e0*/  @!P3 IMAD R2, R2, 0x4, R3 ;  /* 0x000000040202b824 */ /* 0x000fe200078e0203 */
[----:B------:R-:W-:Y:S04]  /*08f0*/  @!P2 LDS R5, [R10+0xc] ;  /* 0x00000c000a05a984 */ /* 0x000fe80000000800 */
[----:B------:R-:W0:Y:S02]  /*0900*/  @!P2 LDS R8, [R10+0x14] ;  /* 0x000014000a08a984 */ /* 0x000e240000000800 */
[----:B0-----:R-:W-:-:S05]  /*0910*/  @!P2 IMAD.IADD R5, R5, 0x1, R8 ;  /* 0x000000010505a824 */ /* 0x001fca00078e0208 */
[----:B------:R-:W-:Y:S01]  /*0920*/  @!P2 STS [R10+0x14], R5 ;  /* 0x000014050a00a388 */ /* 0x000fe20000000800 */
[----:B------:R-:W-:Y:S06]  /*0930*/  BAR.SYNC.DEFER_BLOCKING 0x0 ;  /* 0x0000000000007b1d */ /* 0x000fec0000010000 */
[----:B------:R-:W-:Y:S04]  /*0940*/  @!P3 LDS R6, [R2+0x4] ;  /* 0x000004000206b984 */ /* 0x000fe80000000800 */
[----:B------:R-:W0:Y:S02]  /*0950*/  @!P3 LDS R7, [R2+0x8] ;  /* 0x000008000207b984 */ /* 0x000e240000000800 */
[----:B0-----:R-:W-:-:S05]  /*0960*/  @!P3 IMAD.IADD R7, R6, 0x1, R7 ;  /* 0x000000010607b824 */ /* 0x001fca00078e0207 */
[----:B------:R0:W-:Y:S01]  /*0970*/  @!P3 STS [R2+0x8], R7 ;  /* 0x000008070200b388 */ /* 0x0001e20000000800 */
[----:B------:R-:W-:Y:S06]  /*0980*/  BAR.SYNC.DEFER_BLOCKING 0x0 ;  /* 0x0000000000007b1d */ /* 0x000fec0000010000 */
[----:B------:R-:W-:Y:S05]  /*0990*/  @P1 EXIT ;  /* 0x000000000000194d */ /* 0x000fea0003800000 */
[----:B0-----:R-:W0:Y:S01]  /*09a0*/  LDS R7, [R3] ;  /* 0x0000000003077984 */ /* 0x001e220000000800 */
[----:B------:R-:W1:Y:S02]  /*09b0*/  LDC.64 R4, c[0x0][0x388] ;  /* 0x0000e200ff047b82 */ /* 0x000e640000000a00 */
[----:B-1----:R-:W-:-:S05]  /*09c0*/  IMAD.WIDE R4, R0, 0x4, R4 ;  /* 0x0000000400047825 */ /* 0x002fca00078e0204 */
[----:B0-----:R0:W-:Y:S01]  /*09d0*/  STG.E desc[UR6][R4.64], R7 ;  /* 0x0000000704007986 */ /* 0x0011e2000c101906 */
[----:B------:R-:W-:Y:S05]  /*09e0*/  @P0 EXIT ;  /* 0x000000000000094d */ /* 0x000fea0003800000 */
[----:B------:R-:W1:Y:S04]  /*09f0*/  LDS R3, [R3+0x800] ;  /* 0x0008000003037984 */ /* 0x000e680000000800 */
[----:B-1----:R-:W-:Y:S01]  /*0a00*/  STG.E desc[UR6][R4.64+0x800], R3 ;  /* 0x0008000304007986 */ /* 0x002fe2000c101906 */
[----:B------:R-:W-:Y:S05]  /*0a10*/  EXIT ;  /* 0x000000000000794d */ /* 0x000fea0003800000 */
.L_x_0:
[----:B------:R-:W-:-:S00]  /*0a20*/  BRA `(.L_x_0) ;  /* 0xfffffffc00fc7947 */ /* 0x000fc0000383ffff */
[----:B------:R-:W-:-:S00]  /*0a30*/  NOP ;  /* 0x0000000000007918 */ /* 0x000fc00000000000 */
        /* <DEDUP_REMOVED lines=12> */
.L_x_1:


//--------------------- .nv.shared._Z10prefix_sumPiS_ --------------------------
	.section	.nv.shared._Z10prefix_sumPiS_,"aw",@nobits
	.sectionflags	@""
	.align	4
.nv.shared._Z10prefix_sumPiS_:
	.zero		5120


//--------------------- .nv.shared.reserved.0     --------------------------
	.section	.nv.shared.reserved.0,"aw",@nobits
	.weak		__nv_reservedSMEM_offset_0_alias
	.size		__nv_reservedSMEM_offset_0_alias, 0, 64
	.other		__nv_reservedSMEM_offset_0_alias,@"STO_CUDA_RESERVED_SHARED STV_DEFAULT"
__nv_reservedSMEM_offset_0_alias:
	.zero		0
	.zero		64


//--------------------- .nv.constant0._Z10prefix_sumPiS_ --------------------------
	.section	.nv.constant0._Z10prefix_sumPiS_,"a",@progbits
	.sectionflags	@""
	.align	4
.nv.constant0._Z10prefix_sumPiS_:
	.zero		912


//--------------------- SYMBOLS --------------------------

	.type		.nv.reservedSmem.offset0,@object
	.size		.nv.reservedSmem.offset0,0x4
	.type		.nv.reservedSmem.cap,@object
	.size		.nv.reservedSmem.cap,0x4
